//
// Generated by NVIDIA NVVM Compiler
//
// Compiler Build ID: CL-36424714
// Cuda compilation tools, release 13.0, V13.0.88
// Based on NVVM 20.0.0
//

.version 9.0
.target sm_100
.address_size 64

	// .globl	_Z13transpose_tomPfS_jjjj

.visible .entry _Z13transpose_tomPfS_jjjj(
	.param .u64 .ptr .align 1 _Z13transpose_tomPfS_jjjj_param_0,
	.param .u64 .ptr .align 1 _Z13transpose_tomPfS_jjjj_param_1,
	.param .u32 _Z13transpose_tomPfS_jjjj_param_2,
	.param .u32 _Z13transpose_tomPfS_jjjj_param_3,
	.param .u32 _Z13transpose_tomPfS_jjjj_param_4,
	.param .u32 _Z13transpose_tomPfS_jjjj_param_5
)
{
	.reg .pred 	%p<18>;
	.reg .b32 	%r<134>;
	.reg .b32 	%f<16>;
	.reg .b64 	%rd<65>;

	ld.param.u64 	%rd3, [_Z13transpose_tomPfS_jjjj_param_0];
	ld.param.u64 	%rd4, [_Z13transpose_tomPfS_jjjj_param_1];
	ld.param.u32 	%r54, [_Z13transpose_tomPfS_jjjj_param_2];
	ld.param.u32 	%r55, [_Z13transpose_tomPfS_jjjj_param_3];
	ld.param.u32 	%r56, [_Z13transpose_tomPfS_jjjj_param_4];
	ld.param.u32 	%r57, [_Z13transpose_tomPfS_jjjj_param_5];
	cvta.to.global.u64 	%rd1, %rd3;
	cvta.to.global.u64 	%rd2, %rd4;
	setp.eq.s32 	%p1, %r54, 0;
	@%p1 bra 	$L__BB0_19;
	setp.eq.s32 	%p2, %r55, 0;
	setp.eq.s32 	%p3, %r57, 0;
	setp.eq.s32 	%p4, %r56, 0;
	or.pred  	%p5, %p2, %p4;
	or.pred  	%p6, %p5, %p3;
	@%p6 bra 	$L__BB0_19;
	and.b32  	%r1, %r57, 7;
	and.b32  	%r2, %r57, 3;
	and.b32  	%r3, %r57, -8;
	neg.s32 	%r4, %r3;
	mul.lo.s32 	%r59, %r56, %r55;
	mul.lo.s32 	%r60, %r59, %r54;
	shl.b32 	%r5, %r60, 3;
	shl.b32 	%r6, %r56, 1;
	mul.lo.s32 	%r7, %r56, 3;
	shl.b32 	%r8, %r56, 2;
	mul.lo.s32 	%r9, %r56, 5;
	mul.lo.s32 	%r10, %r56, 6;
	mul.lo.s32 	%r11, %r56, 7;
	mov.b32 	%r118, 0;
$L__BB0_3:
	mov.b32 	%r119, 0;
$L__BB0_4:
	mad.lo.s32 	%r63, %r118, %r55, %r119;
	mul.lo.s32 	%r14, %r63, %r56;
	mov.b32 	%r120, 0;
$L__BB0_5:
	setp.lt.u32 	%p7, %r57, 8;
	add.s32 	%r65, %r120, %r14;
	mul.lo.s32 	%r16, %r65, %r57;
	mov.b32 	%r132, 0;
	@%p7 bra 	$L__BB0_8;
	add.s32 	%r66, %r56, %r120;
	mad.lo.s32 	%r67, %r55, %r66, %r119;
	mad.lo.s32 	%r129, %r54, %r67, %r118;
	add.s32 	%r68, %r6, %r120;
	mad.lo.s32 	%r69, %r55, %r68, %r119;
	mad.lo.s32 	%r128, %r54, %r69, %r118;
	add.s32 	%r70, %r7, %r120;
	mad.lo.s32 	%r71, %r55, %r70, %r119;
	mad.lo.s32 	%r127, %r54, %r71, %r118;
	add.s32 	%r72, %r8, %r120;
	mad.lo.s32 	%r73, %r55, %r72, %r119;
	mad.lo.s32 	%r126, %r54, %r73, %r118;
	add.s32 	%r74, %r9, %r120;
	mad.lo.s32 	%r75, %r55, %r74, %r119;
	mad.lo.s32 	%r125, %r54, %r75, %r118;
	add.s32 	%r76, %r10, %r120;
	mad.lo.s32 	%r77, %r55, %r76, %r119;
	mad.lo.s32 	%r124, %r54, %r77, %r118;
	add.s32 	%r78, %r11, %r120;
	mad.lo.s32 	%r79, %r55, %r78, %r119;
	mad.lo.s32 	%r123, %r54, %r79, %r118;
	mad.lo.s32 	%r80, %r55, %r120, %r119;
	mad.lo.s32 	%r122, %r54, %r80, %r118;
	add.s32 	%r121, %r16, 3;
	mov.u32 	%r130, %r4;
$L__BB0_7:
	.pragma "nounroll";
	add.s32 	%r81, %r121, -3;
	mul.wide.u32 	%rd5, %r81, 4;
	add.s64 	%rd6, %rd2, %rd5;
	ld.global.f32 	%f1, [%rd6];
	mul.wide.u32 	%rd7, %r122, 4;
	add.s64 	%rd8, %rd1, %rd7;
	st.global.f32 	[%rd8], %f1;
	add.s32 	%r82, %r121, -2;
	mul.wide.u32 	%rd9, %r82, 4;
	add.s64 	%rd10, %rd2, %rd9;
	ld.global.f32 	%f2, [%rd10];
	mul.wide.u32 	%rd11, %r129, 4;
	add.s64 	%rd12, %rd1, %rd11;
	st.global.f32 	[%rd12], %f2;
	add.s32 	%r83, %r121, -1;
	mul.wide.u32 	%rd13, %r83, 4;
	add.s64 	%rd14, %rd2, %rd13;
	ld.global.f32 	%f3, [%rd14];
	mul.wide.u32 	%rd15, %r128, 4;
	add.s64 	%rd16, %rd1, %rd15;
	st.global.f32 	[%rd16], %f3;
	add.s32 	%r84, %r121, 4;
	mul.wide.u32 	%rd17, %r121, 4;
	add.s64 	%rd18, %rd2, %rd17;
	ld.global.f32 	%f4, [%rd18];
	mul.wide.u32 	%rd19, %r127, 4;
	add.s64 	%rd20, %rd1, %rd19;
	st.global.f32 	[%rd20], %f4;
	add.s32 	%r85, %r121, 1;
	mul.wide.u32 	%rd21, %r85, 4;
	add.s64 	%rd22, %rd2, %rd21;
	ld.global.f32 	%f5, [%rd22];
	mul.wide.u32 	%rd23, %r126, 4;
	add.s64 	%rd24, %rd1, %rd23;
	st.global.f32 	[%rd24], %f5;
	add.s32 	%r86, %r121, 2;
	mul.wide.u32 	%rd25, %r86, 4;
	add.s64 	%rd26, %rd2, %rd25;
	ld.global.f32 	%f6, [%rd26];
	mul.wide.u32 	%rd27, %r125, 4;
	add.s64 	%rd28, %rd1, %rd27;
	st.global.f32 	[%rd28], %f6;
	add.s32 	%r87, %r121, 3;
	mul.wide.u32 	%rd29, %r87, 4;
	add.s64 	%rd30, %rd2, %rd29;
	ld.global.f32 	%f7, [%rd30];
	mul.wide.u32 	%rd31, %r124, 4;
	add.s64 	%rd32, %rd1, %rd31;
	st.global.f32 	[%rd32], %f7;
	mul.wide.u32 	%rd33, %r84, 4;
	add.s64 	%rd34, %rd2, %rd33;
	ld.global.f32 	%f8, [%rd34];
	mul.wide.u32 	%rd35, %r123, 4;
	add.s64 	%rd36, %rd1, %rd35;
	st.global.f32 	[%rd36], %f8;
	add.s32 	%r130, %r130, 8;
	add.s32 	%r129, %r129, %r5;
	add.s32 	%r128, %r128, %r5;
	add.s32 	%r127, %r127, %r5;
	add.s32 	%r126, %r126, %r5;
	add.s32 	%r125, %r125, %r5;
	add.s32 	%r124, %r124, %r5;
	add.s32 	%r123, %r123, %r5;
	add.s32 	%r122, %r122, %r5;
	add.s32 	%r121, %r121, 8;
	setp.ne.s32 	%p8, %r130, 0;
	mov.u32 	%r132, %r3;
	@%p8 bra 	$L__BB0_7;
$L__BB0_8:
	setp.eq.s32 	%p9, %r1, 0;
	@%p9 bra 	$L__BB0_16;
	add.s32 	%r88, %r1, -1;
	setp.lt.u32 	%p10, %r88, 3;
	@%p10 bra 	$L__BB0_11;
	add.s32 	%r89, %r16, %r132;
	mad.lo.s32 	%r90, %r132, %r56, %r120;
	mad.lo.s32 	%r91, %r90, %r55, %r119;
	mad.lo.s32 	%r92, %r91, %r54, %r118;
	mul.wide.u32 	%rd37, %r89, 4;
	add.s64 	%rd38, %rd2, %rd37;
	ld.global.f32 	%f9, [%rd38];
	mul.wide.u32 	%rd39, %r92, 4;
	add.s64 	%rd40, %rd1, %rd39;
	st.global.f32 	[%rd40], %f9;
	add.s32 	%r93, %r89, 1;
	add.s32 	%r94, %r90, %r56;
	mad.lo.s32 	%r95, %r94, %r55, %r119;
	mad.lo.s32 	%r96, %r95, %r54, %r118;
	mul.wide.u32 	%rd41, %r93, 4;
	add.s64 	%rd42, %rd2, %rd41;
	ld.global.f32 	%f10, [%rd42];
	mul.wide.u32 	%rd43, %r96, 4;
	add.s64 	%rd44, %rd1, %rd43;
	st.global.f32 	[%rd44], %f10;
	add.s32 	%r97, %r89, 2;
	add.s32 	%r98, %r94, %r56;
	mad.lo.s32 	%r99, %r98, %r55, %r119;
	mad.lo.s32 	%r100, %r99, %r54, %r118;
	mul.wide.u32 	%rd45, %r97, 4;
	add.s64 	%rd46, %rd2, %rd45;
	ld.global.f32 	%f11, [%rd46];
	mul.wide.u32 	%rd47, %r100, 4;
	add.s64 	%rd48, %rd1, %rd47;
	st.global.f32 	[%rd48], %f11;
	add.s32 	%r101, %r89, 3;
	add.s32 	%r102, %r98, %r56;
	mad.lo.s32 	%r103, %r102, %r55, %r119;
	mad.lo.s32 	%r104, %r103, %r54, %r118;
	mul.wide.u32 	%rd49, %r101, 4;
	add.s64 	%rd50, %rd2, %rd49;
	ld.global.f32 	%f12, [%rd50];
	mul.wide.u32 	%rd51, %r104, 4;
	add.s64 	%rd52, %rd1, %rd51;
	st.global.f32 	[%rd52], %f12;
	add.s32 	%r132, %r132, 4;
$L__BB0_11:
	setp.eq.s32 	%p11, %r2, 0;
	@%p11 bra 	$L__BB0_16;
	setp.eq.s32 	%p12, %r2, 1;
	@%p12 bra 	$L__BB0_14;
	add.s32 	%r105, %r16, %r132;
	mad.lo.s32 	%r106, %r132, %r56, %r120;
	mad.lo.s32 	%r107, %r106, %r55, %r119;
	mad.lo.s32 	%r108, %r107, %r54, %r118;
	mul.wide.u32 	%rd53, %r105, 4;
	add.s64 	%rd54, %rd2, %rd53;
	ld.global.f32 	%f13, [%rd54];
	mul.wide.u32 	%rd55, %r108, 4;
	add.s64 	%rd56, %rd1, %rd55;
	st.global.f32 	[%rd56], %f13;
	add.s32 	%r109, %r105, 1;
	add.s32 	%r110, %r106, %r56;
	mad.lo.s32 	%r111, %r110, %r55, %r119;
	mad.lo.s32 	%r112, %r111, %r54, %r118;
	mul.wide.u32 	%rd57, %r109, 4;
	add.s64 	%rd58, %rd2, %rd57;
	ld.global.f32 	%f14, [%rd58];
	mul.wide.u32 	%rd59, %r112, 4;
	add.s64 	%rd60, %rd1, %rd59;
	st.global.f32 	[%rd60], %f14;
	add.s32 	%r132, %r132, 2;
$L__BB0_14:
	and.b32  	%r113, %r57, 1;
	setp.eq.b32 	%p13, %r113, 1;
	not.pred 	%p14, %p13;
	@%p14 bra 	$L__BB0_16;
	add.s32 	%r114, %r16, %r132;
	mad.lo.s32 	%r115, %r132, %r56, %r120;
	mad.lo.s32 	%r116, %r115, %r55, %r119;
	mad.lo.s32 	%r117, %r116, %r54, %r118;
	mul.wide.u32 	%rd61, %r114, 4;
	add.s64 	%rd62, %rd2, %rd61;
	ld.global.f32 	%f15, [%rd62];
	mul.wide.u32 	%rd63, %r117, 4;
	add.s64 	%rd64, %rd1, %rd63;
	st.global.f32 	[%rd64], %f15;
$L__BB0_16:
	add.s32 	%r120, %r120, 1;
	setp.ne.s32 	%p15, %r120, %r56;
	@%p15 bra 	$L__BB0_5;
	add.s32 	%r119, %r119, 1;
	setp.ne.s32 	%p16, %r119, %r55;
	@%p16 bra 	$L__BB0_4;
	add.s32 	%r118, %r118, 1;
	setp.ne.s32 	%p17, %r118, %r54;
	@%p17 bra 	$L__BB0_3;
$L__BB0_19:
	ret;

}


// ===== COMPILED SASS (sm_100) =====

	.target	sm_100

	.elftype	@"ET_EXEC"


//--------------------- .note.nv.tkinfo           --------------------------
	.section	.note.nv.tkinfo,"",@"SHT_NOTE"
	.sectionflags	@"SHF_NOTE_NV_TKINFO"
	.tkinfo
        /*0018*/ 	.word	0x00000002
        /*0030*/ 	.string	""
        /*0030*/ 	.string	"ptxas"
        /*0030*/ 	.string	"Cuda compilation tools, release 13.0, V13.0.88"
        /*0030*/ 	.string	"Build cuda_13.0.r13.0/compiler.36424714_0"
        /*0030*/ 	.string	"-arch sm_100 -m 64 "



//--------------------- .note.nv.cuinfo           --------------------------
	.section	.note.nv.cuinfo,"",@"SHT_NOTE"
	.sectionflags	@"SHF_NOTE_NV_CUINFO"
        /*0018*/ 	.short	0x0002
        /*001a*/ 	.short	0x0064
        /*001c*/ 	.short	0x0082
	.zero		2


//--------------------- .nv.info                  --------------------------
	.section	.nv.info,"",@"SHT_CUDA_INFO"
	.align	4


	//----- nvinfo : EIATTR_REGCOUNT
	.align		4
        /*0000*/ 	.byte	0x04, 0x2f
        /*0002*/ 	.short	(.L_1 - .L_0)
	.align		4
.L_0:
        /*0004*/ 	.word	index@(_Z13transpose_tomPfS_jjjj)
        /*0008*/ 	.word	0x00000020


	//----- nvinfo : EIATTR_FRAME_SIZE
	.align		4
.L_1:
        /*000c*/ 	.byte	0x04, 0x11
        /*000e*/ 	.short	(.L_3 - .L_2)
	.align		4
.L_2:
        /*0010*/ 	.word	index@(_Z13transpose_tomPfS_jjjj)
        /*0014*/ 	.word	0x00000000


	//----- nvinfo : EIATTR_MIN_STACK_SIZE
	.align		4
.L_3:
        /*0018*/ 	.byte	0x04, 0x12
        /*001a*/ 	.short	(.L_5 - .L_4)
	.align		4
.L_4:
        /*001c*/ 	.word	index@(_Z13transpose_tomPfS_jjjj)
        /*0020*/ 	.word	0x00000000
.L_5:


//--------------------- .nv.compat                --------------------------
	.section	.nv.compat,"",@"SHT_CUDA_COMPAT_INFO"
	.align	4
        /*0000*/ 	.byte	0x02, 0x09, 0x00, 0x00, 0x02, 0x02, 0x01, 0x00, 0x02, 0x05, 0x05, 0x00, 0x03, 0x07, 0x01, 0x01
        /*0010*/ 	.byte	0x02, 0x03, 0x00, 0x00, 0x02, 0x06, 0x01, 0x00, 0x04, 0x0b, 0x08, 0x00, 0x09, 0x00, 0x00, 0x00
        /*0020*/ 	.byte	0x00, 0x00, 0x00, 0x00


//--------------------- .nv.info._Z13transpose_tomPfS_jjjj --------------------------
	.section	.nv.info._Z13transpose_tomPfS_jjjj,"",@"SHT_CUDA_INFO"
	.sectionflags	@""
	.align	4


	//----- nvinfo : EIATTR_CUDA_API_VERSION
	.align		4
        /*0000*/ 	.byte	0x04, 0x37
        /*0002*/ 	.short	(.L_7 - .L_6)
.L_6:
        /*0004*/ 	.word	0x00000082


	//----- nvinfo : EIATTR_KPARAM_INFO
	.align		4
.L_7:
        /*0008*/ 	.byte	0x04, 0x17
        /*000a*/ 	.short	(.L_9 - .L_8)
.L_8:
        /*000c*/ 	.word	0x00000000
        /*0010*/ 	.short	0x0005
        /*0012*/ 	.short	0x001c
        /*0014*/ 	.byte	0x00, 0xf0, 0x11, 0x00


	//----- nvinfo : EIATTR_KPARAM_INFO
	.align		4
.L_9:
        /*0018*/ 	.byte	0x04, 0x17
        /*001a*/ 	.short	(.L_11 - .L_10)
.L_10:
        /*001c*/ 	.word	0x00000000
        /*0020*/ 	.short	0x0004
        /*0022*/ 	.short	0x0018
        /*0024*/ 	.byte	0x00, 0xf0, 0x11, 0x00


	//----- nvinfo : EIATTR_KPARAM_INFO
	.align		4
.L_11:
        /*0028*/ 	.byte	0x04, 0x17
        /*002a*/ 	.short	(.L_13 - .L_12)
.L_12:
        /*002c*/ 	.word	0x00000000
        /*0030*/ 	.short	0x0003
        /*0032*/ 	.short	0x0014
        /*0034*/ 	.byte	0x00, 0xf0, 0x11, 0x00


	//----- nvinfo : EIATTR_KPARAM_INFO
	.align		4
.L_13:
        /*0038*/ 	.byte	0x04, 0x17
        /*003a*/ 	.short	(.L_15 - .L_14)
.L_14:
        /*003c*/ 	.word	0x00000000
        /*0040*/ 	.short	0x0002
        /*0042*/ 	.short	0x0010
        /*0044*/ 	.byte	0x00, 0xf0, 0x11, 0x00


	//----- nvinfo : EIATTR_KPARAM_INFO
	.align		4
.L_15:
        /*0048*/ 	.byte	0x04, 0x17
        /*004a*/ 	.short	(.L_17 - .L_16)
.L_16:
        /*004c*/ 	.word	0x00000000
        /*0050*/ 	.short	0x0001
        /*0052*/ 	.short	0x0008
        /*0054*/ 	.byte	0x00, 0xf5, 0x21, 0x00


	//----- nvinfo : EIATTR_KPARAM_INFO
	.align		4
.L_17:
        /*0058*/ 	.byte	0x04, 0x17
        /*005a*/ 	.short	(.L_19 - .L_18)
.L_18:
        /*005c*/ 	.word	0x00000000
        /*0060*/ 	.short	0x0000
        /*0062*/ 	.short	0x0000
        /*0064*/ 	.byte	0x00, 0xf5, 0x21, 0x00


	//----- nvinfo : EIATTR_SPARSE_MMA_MASK
	.align		4
.L_19:
        /*0068*/ 	.byte	0x03, 0x50
        /*006a*/ 	.short	0x0000


	//----- nvinfo : EIATTR_MAXREG_COUNT
	.align		4
        /*006c*/ 	.byte	0x03, 0x1b
        /*006e*/ 	.short	0x00ff


	//----- nvinfo : EIATTR_MERCURY_ISA_VERSION
	.align		4
        /*0070*/ 	.byte	0x03, 0x5f
        /*0072*/ 	.short	0x0101


	//----- nvinfo : EIATTR_VRC_CTA_INIT_COUNT
	.align		4
        /*0074*/ 	.byte	0x02, 0x4a
	.zero		1
	.zero		1


	//----- nvinfo : EIATTR_EXIT_INSTR_OFFSETS
	.align		4
        /*0078*/ 	.byte	0x04, 0x1c
        /*007a*/ 	.short	(.L_21 - .L_20)


	//   ....[0]....
.L_20:
        /*007c*/ 	.word	0x00000030


	//   ....[1]....
        /*0080*/ 	.word	0x00000090


	//   ....[2]....
        /*0084*/ 	.word	0x00000c40


	//----- nvinfo : EIATTR_CBANK_PARAM_SIZE
	.align		4
.L_21:
        /*0088*/ 	.byte	0x03, 0x19
        /*008a*/ 	.short	0x0020


	//----- nvinfo : EIATTR_PARAM_CBANK
	.align		4
        /*008c*/ 	.byte	0x04, 0x0a
        /*008e*/ 	.short	(.L_23 - .L_22)
	.align		4
.L_22:
        /*0090*/ 	.word	index@(.nv.constant0._Z13transpose_tomPfS_jjjj)
        /*0094*/ 	.short	0x0380
        /*0096*/ 	.short	0x0020


	//----- nvinfo : EIATTR_SW_WAR
	.align		4
.L_23:
        /*0098*/ 	.byte	0x04, 0x36
        /*009a*/ 	.short	(.L_25 - .L_24)
.L_24:
        /*009c*/ 	.word	0x00000008
.L_25:


//--------------------- .nv.callgraph             --------------------------
	.section	.nv.callgraph,"",@"SHT_CUDA_CALLGRAPH"
	.align	4
	.sectionentsize	8
	.align		4
        /*0000*/ 	.word	0x00000000
	.align		4
        /*0004*/ 	.word	0xffffffff
	.align		4
        /*0008*/ 	.word	0x00000000
	.align		4
        /*000c*/ 	.word	0xfffffffe
	.align		4
        /*0010*/ 	.word	0x00000000
	.align		4
        /*0014*/ 	.word	0xfffffffd
	.align		4
        /*0018*/ 	.word	0x00000000
	.align		4
        /*001c*/ 	.word	0xfffffffc


//--------------------- .text._Z13transpose_tomPfS_jjjj --------------------------
	.section	.text._Z13transpose_tomPfS_jjjj,"ax",@progbits
	.align	128
        .global         _Z13transpose_tomPfS_jjjj
        .type           _Z13transpose_tomPfS_jjjj,@function
        .size           _Z13transpose_tomPfS_jjjj,(.L_x_8 - _Z13transpose_tomPfS_jjjj)
        .other          _Z13transpose_tomPfS_jjjj,@"STO_CUDA_ENTRY STV_DEFAULT"
_Z13transpose_tomPfS_jjjj:
.text._Z13transpose_tomPfS_jjjj:
[----:B------:R-:W-:Y:S01]  /*0000*/  LDC R1, c[0x0][0x37c] ;  /* 0x0000df00ff017b82 */ /* 0x000fe20000000800 */
[----:B------:R-:W0:Y:S02]  /*0010*/  LDCU UR4, c[0x0][0x390] ;  /* 0x00007200ff0477ac */ /* 0x000e240008000800 */
[----:B0-----:R-:W-:-:S13]  /*0020*/  ISETP.NE.AND P0, PT, RZ, UR4, PT ;  /* 0x00000004ff007c0c */ /* 0x001fda000bf05270 */
[----:B------:R-:W-:Y:S05]  /*0030*/  @!P0 EXIT ;  /* 0x000000000000894d */ /* 0x000fea0003800000 */
[----:B------:R-:W0:Y:S08]  /*0040*/  LDC.64 R2, c[0x0][0x398] ;  /* 0x0000e600ff027b82 */ /* 0x000e300000000a00 */
[----:B------:R-:W1:Y:S01]  /*0050*/  LDC R5, c[0x0][0x394] ;  /* 0x0000e500ff057b82 */ /* 0x000e620000000800 */
[----:B0-----:R-:W-:-:S04]  /*0060*/  ISETP.NE.AND P0, PT, R2, RZ, PT ;  /* 0x000000ff0200720c */ /* 0x001fc80003f05270 */
[----:B-1----:R-:W-:-:S04]  /*0070*/  ISETP.EQ.OR P0, PT, R5, RZ, !P0 ;  /* 0x000000ff0500720c */ /* 0x002fc80004702670 */
[----:B------:R-:W-:-:S13]  /*0080*/  ISETP.EQ.OR P0, PT, R3, RZ, P0 ;  /* 0x000000ff0300720c */ /* 0x000fda0000702670 */
[----:B------:R-:W-:Y:S05]  /*0090*/  @P0 EXIT ;  /* 0x000000000000094d */ /* 0x000fea0003800000 */
[C---:B------:R-:W-:Y:S01]  /*00a0*/  LOP3.LUT R6, R3.reuse, 0xfffffff8, RZ, 0xc0, !PT ;  /* 0xfffffff803067812 */ /* 0x040fe200078ec0ff */
[----:B------:R-:W-:Y:S01]  /*00b0*/  IMAD R2, R2, R5, RZ ;  /* 0x0000000502027224 */ /* 0x000fe200078e02ff */
[C---:B------:R-:W-:Y:S01]  /*00c0*/  LOP3.LUT R5, R3.reuse, 0x7, RZ, 0xc0, !PT ;  /* 0x0000000703057812 */ /* 0x040fe200078ec0ff */
[----:B------:R-:W0:Y:S01]  /*00d0*/  LDCU.64 UR10, c[0x0][0x358] ;  /* 0x00006b00ff0a77ac */ /* 0x000e220008000a00 */
[----:B------:R-:W-:Y:S01]  /*00e0*/  R2UR UR7, R6 ;  /* 0x00000000060772ca */ /* 0x000fe200000e0000 */
[----:B------:R-:W-:Y:S01]  /*00f0*/  IMAD R2, R2, UR4, RZ ;  /* 0x0000000402027c24 */ /* 0x000fe2000f8e02ff */
[----:B------:R-:W-:Y:S01]  /*0100*/  LOP3.LUT R4, R3, 0x3, RZ, 0xc0, !PT ;  /* 0x0000000303047812 */ /* 0x000fe200078ec0ff */
[----:B------:R-:W-:-:S10]  /*0110*/  UMOV UR4, URZ ;  /* 0x000000ff00047c82 */ /* 0x000fd40008000000 */
[----:B------:R-:W-:-:S12]  /*0120*/  UIADD3 UR7, UPT, UPT, -UR7, URZ, URZ ;  /* 0x000000ff07077290 */ /* 0x000fd8000fffe1ff */
.L_x_6:
[----:B-123--:R-:W-:-:S05]  /*0130*/  UMOV UR5, URZ ;  /* 0x000000ff00057c82 */ /* 0x00efca0008000000 */
.L_x_5:
[----:B-1----:R-:W1:Y:S01]  /*0140*/  LDCU UR8, c[0x0][0x394] ;  /* 0x00007280ff0877ac */ /* 0x002e620008000800 */
[----:B------:R-:W-:Y:S01]  /*0150*/  HFMA2 R3, -RZ, RZ, 0, 0 ;  /* 0x00000000ff037431 */ /* 0x000fe200000001ff */
[----:B-123--:R-:W-:-:S12]  /*0160*/  UIMAD UR8, UR4, UR8, UR5 ;  /* 0x00000008040872a4 */ /* 0x00efd8000f8e0205 */
.L_x_4:
[----:B-1----:R-:W1:Y:S01]  /*0170*/  LDC.64 R12, c[0x0][0x398] ;  /* 0x0000e600ff0c7b82 */ /* 0x002e620000000a00 */
[----:B------:R-:W-:Y:S02]  /*0180*/  MOV R7, RZ ;  /* 0x000000ff00077202 */ /* 0x000fe40000000f00 */
[----:B-1----:R-:W-:Y:S01]  /*0190*/  ISETP.GE.U32.AND P0, PT, R13, 0x8, PT ;  /* 0x000000080d00780c */ /* 0x002fe20003f06070 */
[----:B------:R-:W-:-:S12]  /*01a0*/  IMAD R0, R12, UR8, R3 ;  /* 0x000000080c007c24 */ /* 0x000fd8000f8e0203 */
[----:B--23--:R-:W-:Y:S05]  /*01b0*/  @!P0 BRA `(.L_x_0) ;  /* 0x0000000400408947 */ /* 0x00cfea0003800000 */
[----:B------:R-:W1:Y:S01]  /*01c0*/  LDC.64 R10, c[0x0][0x390] ;  /* 0x0000e400ff0a7b82 */ /* 0x000e620000000a00 */
[----:B------:R-:W-:Y:S01]  /*01d0*/  IADD3 R8, PT, PT, R3, R12, RZ ;  /* 0x0000000c03087210 */ /* 0x000fe20007ffe0ff */
[C-C-:B------:R-:W-:Y:S01]  /*01e0*/  IMAD R16, R12.reuse, 0x3, R3.reuse ;  /* 0x000000030c107824 */ /* 0x140fe200078e0203 */
[CC--:B------:R-:W-:Y:S01]  /*01f0*/  LEA R14, R12.reuse, R3.reuse, 0x1 ;  /* 0x000000030c0e7211 */ /* 0x0c0fe200078e08ff */
[C-C-:B------:R-:W-:Y:S01]  /*0200*/  IMAD R20, R12.reuse, 0x5, R3.reuse ;  /* 0x000000050c147824 */ /* 0x140fe200078e0203 */
[C---:B------:R-:W-:Y:S01]  /*0210*/  LEA R18, R12.reuse, R3, 0x2 ;  /* 0x000000030c127211 */ /* 0x040fe200078e10ff */
[C-C-:B------:R-:W-:Y:S01]  /*0220*/  IMAD R22, R12.reuse, 0x6, R3.reuse ;  /* 0x000000060c167824 */ /* 0x140fe200078e0203 */
[----:B------:R-:W-:Y:S01]  /*0230*/  UMOV UR6, UR7 ;  /* 0x0000000700067c82 */ /* 0x000fe20008000000 */
[----:B------:R-:W-:Y:S02]  /*0240*/  IMAD R24, R12, 0x7, R3 ;  /* 0x000000070c187824 */ /* 0x000fe400078e0203 */
[----:B------:R-:W-:-:S02]  /*0250*/  IMAD R28, R0, R13, 0x3 ;  /* 0x00000003001c7424 */ /* 0x000fc400078e020d */
[-C--:B-1----:R-:W-:Y:S02]  /*0260*/  IMAD R7, R8, R11.reuse, UR5 ;  /* 0x0000000508077e24 */ /* 0x082fe4000f8e020b */
[-C--:B------:R-:W-:Y:S02]  /*0270*/  IMAD R9, R14, R11.reuse, UR5 ;  /* 0x000000050e097e24 */ /* 0x080fe4000f8e020b */
[-C--:B------:R-:W-:Y:S02]  /*0280*/  IMAD R29, R16, R11.reuse, UR5 ;  /* 0x00000005101d7e24 */ /* 0x080fe4000f8e020b */
[-C--:B------:R-:W-:Y:S02]  /*0290*/  IMAD R27, R18, R11.reuse, UR5 ;  /* 0x00000005121b7e24 */ /* 0x080fe4000f8e020b */
[-C--:B------:R-:W-:Y:S02]  /*02a0*/  IMAD R15, R20, R11.reuse, UR5 ;  /* 0x00000005140f7e24 */ /* 0x080fe4000f8e020b */
[----:B------:R-:W-:-:S02]  /*02b0*/  IMAD R17, R22, R11, UR5 ;  /* 0x0000000516117e24 */ /* 0x000fc4000f8e020b */
[-C--:B------:R-:W-:Y:S02]  /*02c0*/  IMAD R19, R24, R11.reuse, UR5 ;  /* 0x0000000518137e24 */ /* 0x080fe4000f8e020b */
[----:B------:R-:W-:Y:S02]  /*02d0*/  IMAD R21, R3, R11, UR5 ;  /* 0x0000000503157e24 */ /* 0x000fe4000f8e020b */
[-C--:B------:R-:W-:Y:S02]  /*02e0*/  IMAD R26, R7, R10.reuse, UR4 ;  /* 0x00000004071a7e24 */ /* 0x080fe4000f8e020a */
[-C--:B------:R-:W-:Y:S02]  /*02f0*/  IMAD R8, R9, R10.reuse, UR4 ;  /* 0x0000000409087e24 */ /* 0x080fe4000f8e020a */
[-C--:B------:R-:W-:Y:S02]  /*0300*/  IMAD R29, R29, R10.reuse, UR4 ;  /* 0x000000041d1d7e24 */ /* 0x080fe4000f8e020a */
[----:B------:R-:W-:-:S02]  /*0310*/  IMAD R27, R27, R10, UR4 ;  /* 0x000000041b1b7e24 */ /* 0x000fc4000f8e020a */
[-C--:B------:R-:W-:Y:S02]  /*0320*/  IMAD R11, R15, R10.reuse, UR4 ;  /* 0x000000040f0b7e24 */ /* 0x080fe4000f8e020a */
[-C--:B------:R-:W-:Y:S02]  /*0330*/  IMAD R9, R17, R10.reuse, UR4 ;  /* 0x0000000411097e24 */ /* 0x080fe4000f8e020a */
[-C--:B------:R-:W-:Y:S02]  /*0340*/  IMAD R7, R19, R10.reuse, UR4 ;  /* 0x0000000413077e24 */ /* 0x080fe4000f8e020a */
[----:B------:R-:W-:-:S07]  /*0350*/  IMAD R10, R21, R10, UR4 ;  /* 0x00000004150a7e24 */ /* 0x000fce000f8e020a */
.L_x_1:
[----:B-1----:R-:W1:Y:S01]  /*0360*/  LDC.64 R16, c[0x0][0x388] ;  /* 0x0000e200ff107b82 */ /* 0x002e620000000a00 */
[----:B------:R-:W-:-:S07]  /*0370*/  IADD3 R23, PT, PT, R28, -0x3, RZ ;  /* 0xfffffffd1c177810 */ /* 0x000fce0007ffe0ff */
[----:B------:R-:W2:Y:S01]  /*0380*/  LDC.64 R14, c[0x0][0x380] ;  /* 0x0000e000ff0e7b82 */ /* 0x000ea20000000a00 */
[----:B-1----:R-:W-:-:S06]  /*0390*/  IMAD.WIDE.U32 R22, R23, 0x4, R16 ;  /* 0x0000000417167825 */ /* 0x002fcc00078e0010 */
[----:B0-----:R-:W3:Y:S01]  /*03a0*/  LDG.E R23, desc[UR10][R22.64] ;  /* 0x0000000a16177981 */ /* 0x001ee2000c1e1900 */
[----:B------:R-:W-:Y:S01]  /*03b0*/  IADD3 R19, PT, PT, R28, -0x2, RZ ;  /* 0xfffffffe1c137810 */ /* 0x000fe20007ffe0ff */
[----:B--2---:R-:W-:-:S04]  /*03c0*/  IMAD.WIDE.U32 R20, R10, 0x4, R14 ;  /* 0x000000040a147825 */ /* 0x004fc800078e000e */
[----:B------:R-:W-:Y:S01]  /*03d0*/  IMAD.WIDE.U32 R18, R19, 0x4, R16 ;  /* 0x0000000413127825 */ /* 0x000fe200078e0010 */
[----:B------:R-:W-:Y:S01]  /*03e0*/  IADD3 R24, PT, PT, R28, -0x1, RZ ;  /* 0xffffffff1c187810 */ /* 0x000fe20007ffe0ff */
[----:B---3--:R0:W-:Y:S04]  /*03f0*/  STG.E desc[UR10][R20.64], R23 ;  /* 0x0000001714007986 */ /* 0x0081e8000c10190a */
[----:B------:R1:W2:Y:S01]  /*0400*/  LDG.E R25, desc[UR10][R18.64] ;  /* 0x0000000a12197981 */ /* 0x0002a2000c1e1900 */
[----:B0-----:R-:W-:-:S04]  /*0410*/  IMAD.WIDE.U32 R20, R26, 0x4, R14 ;  /* 0x000000041a147825 */ /* 0x001fc800078e000e */
[--C-:B-1----:R-:W-:Y:S01]  /*0420*/  IMAD.WIDE.U32 R18, R24, 0x4, R16.reuse ;  /* 0x0000000418127825 */ /* 0x102fe200078e0010 */
[----:B--2---:R0:W-:Y:S05]  /*0430*/  STG.E desc[UR10][R20.64], R25 ;  /* 0x0000001914007986 */ /* 0x0041ea000c10190a */
[----:B------:R-:W2:Y:S01]  /*0440*/  LDG.E R19, desc[UR10][R18.64] ;  /* 0x0000000a12137981 */ /* 0x000ea2000c1e1900 */
[----:B------:R-:W-:-:S04]  /*0450*/  IMAD.WIDE.U32 R22, R28, 0x4, R16 ;  /* 0x000000041c167825 */ /* 0x000fc800078e0010 */
[----:B0-----:R-:W-:-:S05]  /*0460*/  IMAD.WIDE.U32 R24, R8, 0x4, R14 ;  /* 0x0000000408187825 */ /* 0x001fca00078e000e */
[----:B--2---:R0:W-:Y:S04]  /*0470*/  STG.E desc[UR10][R24.64], R19 ;  /* 0x0000001318007986 */ /* 0x0041e8000c10190a */
[----:B------:R1:W2:Y:S01]  /*0480*/  LDG.E R22, desc[UR10][R22.64] ;  /* 0x0000000a16167981 */ /* 0x0002a2000c1e1900 */
[----:B------:R-:W-:Y:S01]  /*0490*/  IMAD.WIDE.U32 R20, R29, 0x4, R14 ;  /* 0x000000041d147825 */ /* 0x000fe200078e000e */
[----:B-1----:R-:W-:-:S05]  /*04a0*/  IADD3 R23, PT, PT, R28, 0x1, RZ ;  /* 0x000000011c177810 */ /* 0x002fca0007ffe0ff */
[----:B0-----:R-:W-:Y:S01]  /*04b0*/  IMAD.WIDE.U32 R18, R23, 0x4, R16 ;  /* 0x0000000417127825 */ /* 0x001fe200078e0010 */
[----:B--2---:R0:W-:Y:S04]  /*04c0*/  STG.E desc[UR10][R20.64], R22 ;  /* 0x0000001614007986 */ /* 0x0041e8000c10190a */
[----:B------:R1:W2:Y:S01]  /*04d0*/  LDG.E R23, desc[UR10][R18.64] ;  /* 0x0000000a12177981 */ /* 0x0002a2000c1e1900 */
[----:B0-----:R-:W-:Y:S01]  /*04e0*/  IADD3 R21, PT, PT, R28, 0x2, RZ ;  /* 0x000000021c157810 */ /* 0x001fe20007ffe0ff */
[----:B-1----:R-:W-:-:S04]  /*04f0*/  IMAD.WIDE.U32 R18, R27, 0x4, R14 ;  /* 0x000000041b127825 */ /* 0x002fc800078e000e */
[----:B------:R-:W-:Y:S01]  /*0500*/  IMAD.WIDE.U32 R20, R21, 0x4, R16 ;  /* 0x0000000415147825 */ /* 0x000fe200078e0010 */
[----:B--2---:R0:W-:Y:S04]  /*0510*/  STG.E desc[UR10][R18.64], R23 ;  /* 0x0000001712007986 */ /* 0x0041e8000c10190a */
[----:B0-----:R-:W2:Y:S01]  /*0520*/  LDG.E R19, desc[UR10][R20.64] ;  /* 0x0000000a14137981 */ /* 0x001ea2000c1e1900 */
[----:B------:R-:W-:Y:S01]  /*0530*/  IADD3 R25, PT, PT, R28, 0x3, RZ ;  /* 0x000000031c197810 */ /* 0x000fe20007ffe0ff */
[----:B------:R-:W-:-:S04]  /*0540*/  IMAD.WIDE.U32 R22, R11, 0x4, R14 ;  /* 0x000000040b167825 */ /* 0x000fc800078e000e */
[----:B------:R-:W-:Y:S01]  /*0550*/  IMAD.WIDE.U32 R24, R25, 0x4, R16 ;  /* 0x0000000419187825 */ /* 0x000fe200078e0010 */
[----:B--2---:R1:W-:Y:S05]  /*0560*/  STG.E desc[UR10][R22.64], R19 ;  /* 0x0000001316007986 */ /* 0x0043ea000c10190a */
[----:B------:R0:W2:Y:S01]  /*0570*/  LDG.E R24, desc[UR10][R24.64] ;  /* 0x0000000a18187981 */ /* 0x0000a2000c1e1900 */
[----:B------:R-:W-:Y:S01]  /*0580*/  IMAD.WIDE.U32 R20, R9, 0x4, R14 ;  /* 0x0000000409147825 */ /* 0x000fe200078e000e */
[----:B0-----:R-:W-:-:S05]  /*0590*/  IADD3 R25, PT, PT, R28, 0x4, RZ ;  /* 0x000000041c197810 */ /* 0x001fca0007ffe0ff */
[----:B------:R-:W-:Y:S01]  /*05a0*/  IMAD.WIDE.U32 R16, R25, 0x4, R16 ;  /* 0x0000000419107825 */ /* 0x000fe200078e0010 */
[----:B--2---:R1:W-:Y:S05]  /*05b0*/  STG.E desc[UR10][R20.64], R24 ;  /* 0x0000001814007986 */ /* 0x0043ea000c10190a */
[----:B------:R-:W2:Y:S01]  /*05c0*/  LDG.E R17, desc[UR10][R16.64] ;  /* 0x0000000a10117981 */ /* 0x000ea2000c1e1900 */
[----:B------:R-:W-:Y:S01]  /*05d0*/  IMAD.WIDE.U32 R14, R7, 0x4, R14 ;  /* 0x00000004070e7825 */ /* 0x000fe200078e000e */
[----:B------:R-:W-:Y:S01]  /*05e0*/  UIADD3 UR6, UPT, UPT, UR6, 0x8, URZ ;  /* 0x0000000806067890 */ /* 0x000fe2000fffe0ff */
[----:B------:R-:W-:Y:S02]  /*05f0*/  IADD3 R28, PT, PT, R28, 0x8, RZ ;  /* 0x000000081c1c7810 */ /* 0x000fe40007ffe0ff */
[C---:B------:R-:W-:Y:S01]  /*0600*/  LEA R26, R2.reuse, R26, 0x3 ;  /* 0x0000001a021a7211 */ /* 0x040fe200078e18ff */
[----:B------:R-:W-:Y:S01]  /*0610*/  UISETP.NE.AND UP0, UPT, UR6, URZ, UPT ;  /* 0x000000ff0600728c */ /* 0x000fe2000bf05270 */
[----:B------:R-:W-:-:S02]  /*0620*/  LEA R8, R2, R8, 0x3 ;  /* 0x0000000802087211 */ /* 0x000fc400078e18ff */
[C---:B------:R-:W-:Y:S02]  /*0630*/  LEA R29, R2.reuse, R29, 0x3 ;  /* 0x0000001d021d7211 */ /* 0x040fe400078e18ff */
[C---:B------:R-:W-:Y:S02]  /*0640*/  LEA R27, R2.reuse, R27, 0x3 ;  /* 0x0000001b021b7211 */ /* 0x040fe400078e18ff */
[C---:B------:R-:W-:Y:S02]  /*0650*/  LEA R11, R2.reuse, R11, 0x3 ;  /* 0x0000000b020b7211 */ /* 0x040fe400078e18ff */
[C---:B------:R-:W-:Y:S02]  /*0660*/  LEA R9, R2.reuse, R9, 0x3 ;  /* 0x0000000902097211 */ /* 0x040fe400078e18ff */
[C---:B------:R-:W-:Y:S02]  /*0670*/  LEA R7, R2.reuse, R7, 0x3 ;  /* 0x0000000702077211 */ /* 0x040fe400078e18ff */
[----:B------:R-:W-:Y:S01]  /*0680*/  LEA R10, R2, R10, 0x3 ;  /* 0x0000000a020a7211 */ /* 0x000fe200078e18ff */
[----:B--2---:R1:W-:Y:S01]  /*0690*/  STG.E desc[UR10][R14.64], R17 ;  /* 0x000000110e007986 */ /* 0x0043e2000c10190a */
[----:B------:R-:W-:Y:S05]  /*06a0*/  BRA.U UP0, `(.L_x_1) ;  /* 0xfffffffd002c7547 */ /* 0x000fea000b83ffff */
[----:B------:R-:W-:-:S07]  /*06b0*/  MOV R7, R6 ;  /* 0x0000000600077202 */ /* 0x000fce0000000f00 */
.L_x_0:
[----:B------:R-:W-:-:S13]  /*06c0*/  ISETP.NE.AND P0, PT, R5, RZ, PT ;  /* 0x000000ff0500720c */ /* 0x000fda0003f05270 */
[----:B------:R-:W-:Y:S05]  /*06d0*/  @!P0 BRA `(.L_x_2) ;  /* 0x00000004002c8947 */ /* 0x000fea0003800000 */
[----:B------:R-:W-:Y:S02]  /*06e0*/  IADD3 R8, PT, PT, R5, -0x1, RZ ;  /* 0xffffffff05087810 */ /* 0x000fe40007ffe0ff */
[----:B------:R-:W-:Y:S02]  /*06f0*/  ISETP.NE.AND P1, PT, R4, RZ, PT ;  /* 0x000000ff0400720c */ /* 0x000fe40003f25270 */
[----:B------:R-:W-:-:S13]  /*0700*/  ISETP.GE.U32.AND P0, PT, R8, 0x3, PT ;  /* 0x000000030800780c */ /* 0x000fda0003f06070 */
[----:B------:R-:W-:Y:S05]  /*0710*/  @!P0 BRA `(.L_x_3) ;  /* 0x0000000000908947 */ /* 0x000fea0003800000 */
[----:B-1----:R-:W1:Y:S01]  /*0720*/  LDC.64 R14, c[0x0][0x388] ;  /* 0x0000e200ff0e7b82 */ /* 0x002e620000000a00 */
[----:B------:R-:W-:-:S07]  /*0730*/  IMAD R21, R0, R13, R7 ;  /* 0x0000000d00157224 */ /* 0x000fce00078e0207 */
[----:B------:R-:W2:Y:S08]  /*0740*/  LDC.64 R10, c[0x0][0x390] ;  /* 0x0000e400ff0a7b82 */ /* 0x000eb00000000a00 */
[----:B------:R-:W3:Y:S01]  /*0750*/  LDC.64 R8, c[0x0][0x380] ;  /* 0x0000e000ff087b82 */ /* 0x000ee20000000a00 */
[----:B-1----:R-:W-:-:S05]  /*0760*/  IMAD.WIDE.U32 R22, R21, 0x4, R14 ;  /* 0x0000000415167825 */ /* 0x002fca00078e000e */
[----:B0-----:R-:W4:Y:S01]  /*0770*/  LDG.E R27, desc[UR10][R22.64] ;  /* 0x0000000a161b7981 */ /* 0x001f22000c1e1900 */
[----:B------:R-:W-:Y:S01]  /*0780*/  IMAD R20, R7, R12, R3 ;  /* 0x0000000c07147224 */ /* 0x000fe200078e0203 */
[----:B------:R-:W-:-:S03]  /*0790*/  IADD3 R19, PT, PT, R21, 0x1, RZ ;  /* 0x0000000115137810 */ /* 0x000fc60007ffe0ff */
[----:B--2---:R-:W-:Y:S02]  /*07a0*/  IMAD R17, R20, R11, UR5 ;  /* 0x0000000514117e24 */ /* 0x004fe4000f8e020b */
[----:B------:R-:W-:-:S04]  /*07b0*/  IMAD.WIDE.U32 R18, R19, 0x4, R14 ;  /* 0x0000000413127825 */ /* 0x000fc800078e000e */
[----:B------:R-:W-:-:S04]  /*07c0*/  IMAD R17, R17, R10, UR4 ;  /* 0x0000000411117e24 */ /* 0x000fc8000f8e020a */
[----:B---3--:R-:W-:Y:S01]  /*07d0*/  IMAD.WIDE.U32 R16, R17, 0x4, R8 ;  /* 0x0000000411107825 */ /* 0x008fe200078e0008 */
[----:B------:R-:W-:-:S04]  /*07e0*/  IADD3 R20, PT, PT, R20, R12, RZ ;  /* 0x0000000c14147210 */ /* 0x000fc80007ffe0ff */
[----:B----4-:R0:W-:Y:S04]  /*07f0*/  STG.E desc[UR10][R16.64], R27 ;  /* 0x0000001b10007986 */ /* 0x0101e8000c10190a */
[----:B------:R-:W2:Y:S01]  /*0800*/  LDG.E R19, desc[UR10][R18.64] ;  /* 0x0000000a12137981 */ /* 0x000ea2000c1e1900 */
[----:B------:R-:W-:Y:S01]  /*0810*/  IMAD R23, R20, R11, UR5 ;  /* 0x0000000514177e24 */ /* 0x000fe2000f8e020b */
[----:B------:R-:W-:-:S03]  /*0820*/  IADD3 R25, PT, PT, R21, 0x2, RZ ;  /* 0x0000000215197810 */ /* 0x000fc60007ffe0ff */
[----:B------:R-:W-:Y:S02]  /*0830*/  IMAD R23, R23, R10, UR4 ;  /* 0x0000000417177e24 */ /* 0x000fe4000f8e020a */
[----:B------:R-:W-:-:S04]  /*0840*/  IMAD.WIDE.U32 R24, R25, 0x4, R14 ;  /* 0x0000000419187825 */ /* 0x000fc800078e000e */
[----:B------:R-:W-:Y:S01]  /*0850*/  IMAD.WIDE.U32 R22, R23, 0x4, R8 ;  /* 0x0000000417167825 */ /* 0x000fe200078e0008 */
[----:B------:R-:W-:-:S04]  /*0860*/  IADD3 R20, PT, PT, R20, R12, RZ ;  /* 0x0000000c14147210 */ /* 0x000fc80007ffe0ff */
[----:B--2---:R2:W-:Y:S04]  /*0870*/  STG.E desc[UR10][R22.64], R19 ;  /* 0x0000001316007986 */ /* 0x0045e8000c10190a */
[----:B------:R-:W3:Y:S01]  /*0880*/  LDG.E R25, desc[UR10][R24.64] ;  /* 0x0000000a18197981 */ /* 0x000ee2000c1e1900 */
[----:B0-----:R-:W-:Y:S01]  /*0890*/  IMAD R17, R20, R11, UR5 ;  /* 0x0000000514117e24 */ /* 0x001fe2000f8e020b */
[----:B------:R-:W-:-:S03]  /*08a0*/  IADD3 R21, PT, PT, R21, 0x3, RZ ;  /* 0x0000000315157810 */ /* 0x000fc60007ffe0ff */
[----:B------:R-:W-:Y:S02]  /*08b0*/  IMAD R17, R17, R10, UR4 ;  /* 0x0000000411117e24 */ /* 0x000fe4000f8e020a */
[----:B------:R-:W-:-:S04]  /*08c0*/  IMAD.WIDE.U32 R14, R21, 0x4, R14 ;  /* 0x00000004150e7825 */ /* 0x000fc800078e000e */
[----:B------:R-:W-:Y:S01]  /*08d0*/  IMAD.WIDE.U32 R16, R17, 0x4, R8 ;  /* 0x0000000411107825 */ /* 0x000fe200078e0008 */
[----:B------:R-:W-:-:S04]  /*08e0*/  IADD3 R20, PT, PT, R20, R12, RZ ;  /* 0x0000000c14147210 */ /* 0x000fc80007ffe0ff */
[----:B---3--:R2:W-:Y:S04]  /*08f0*/  STG.E desc[UR10][R16.64], R25 ;  /* 0x0000001910007986 */ /* 0x0085e8000c10190a */
[----:B------:R-:W3:Y:S01]  /*0900*/  LDG.E R15, desc[UR10][R14.64] ;  /* 0x0000000a0e0f7981 */ /* 0x000ee2000c1e1900 */
[----:B------:R-:W-:Y:S01]  /*0910*/  IMAD R11, R20, R11, UR5 ;  /* 0x00000005140b7e24 */ /* 0x000fe2000f8e020b */
[----:B------:R-:W-:-:S03]  /*0920*/  IADD3 R7, PT, PT, R7, 0x4, RZ ;  /* 0x0000000407077810 */ /* 0x000fc60007ffe0ff */
[----:B------:R-:W-:-:S04]  /*0930*/  IMAD R11, R11, R10, UR4 ;  /* 0x000000040b0b7e24 */ /* 0x000fc8000f8e020a */
[----:B------:R-:W-:-:S05]  /*0940*/  IMAD.WIDE.U32 R8, R11, 0x4, R8 ;  /* 0x000000040b087825 */ /* 0x000fca00078e0008 */
[----:B---3--:R2:W-:Y:S02]  /*0950*/  STG.E desc[UR10][R8.64], R15 ;  /* 0x0000000f08007986 */ /* 0x0085e4000c10190a */
.L_x_3:
[----:B------:R-:W-:Y:S05]  /*0960*/  @!P1 BRA `(.L_x_2) ;  /* 0x0000000000889947 */ /* 0x000fea0003800000 */
[----:B-12---:R-:W1:Y:S01]  /*0970*/  LDC.64 R14, c[0x0][0x388] ;  /* 0x0000e200ff0e7b82 */ /* 0x006e620000000a00 */
[----:B------:R-:W-:-:S07]  /*0980*/  ISETP.NE.AND P0, PT, R4, 0x1, PT ;  /* 0x000000010400780c */ /* 0x000fce0003f05270 */
[----:B------:R-:W2:Y:S06]  /*0990*/  LDC.64 R10, c[0x0][0x380] ;  /* 0x0000e000ff0a7b82 */ /* 0x000eac0000000a00 */
[----:B------:R-:W-:Y:S02]  /*09a0*/  @P0 IMAD R17, R0, R13, R7 ;  /* 0x0000000d00110224 */ /* 0x000fe400078e0207 */
[----:B------:R-:W3:Y:S02]  /*09b0*/  @P0 LDC.64 R8, c[0x0][0x390] ;  /* 0x0000e400ff080b82 */ /* 0x000ee40000000a00 */
[----:B-1----:R-:W-:-:S06]  /*09c0*/  @P0 IMAD.WIDE.U32 R18, R17, 0x4, R14 ;  /* 0x0000000411120825 */ /* 0x002fcc00078e000e */
[----:B0-----:R0:W4:Y:S01]  /*09d0*/  @P0 LDG.E R19, desc[UR10][R18.64] ;  /* 0x0000000a12130981 */ /* 0x001122000c1e1900 */
[----:B------:R-:W-:Y:S01]  /*09e0*/  @P0 IMAD R22, R7, R12, R3 ;  /* 0x0000000c07160224 */ /* 0x000fe200078e0203 */
[----:B------:R-:W-:-:S03]  /*09f0*/  @P0 IADD3 R23, PT, PT, R17, 0x1, RZ ;  /* 0x0000000111170810 */ /* 0x000fc60007ffe0ff */
[----:B---3--:R-:W-:-:S04]  /*0a00*/  @P0 IMAD R21, R22, R9, UR5 ;  /* 0x0000000516150e24 */ /* 0x008fc8000f8e0209 */
[----:B------:R-:W-:Y:S02]  /*0a10*/  @P0 IMAD R17, R21, R8, UR4 ;  /* 0x0000000415110e24 */ /* 0x000fe4000f8e0208 */
[----:B------:R-:W-:Y:S02]  /*0a20*/  @P0 IMAD.WIDE.U32 R20, R23, 0x4, R14 ;  /* 0x0000000417140825 */ /* 0x000fe400078e000e */
[----:B------:R-:W1:Y:S02]  /*0a30*/  LDC.64 R14, c[0x0][0x388] ;  /* 0x0000e200ff0e7b82 */ /* 0x000e640000000a00 */
[----:B--2---:R-:W-:Y:S01]  /*0a40*/  @P0 IMAD.WIDE.U32 R16, R17, 0x4, R10 ;  /* 0x0000000411100825 */ /* 0x004fe200078e000a */
[----:B0-----:R-:W-:-:S04]  /*0a50*/  LOP3.LUT R18, R13, 0x1, RZ, 0xc0, !PT ;  /* 0x000000010d127812 */ /* 0x001fc800078ec0ff */
[----:B----4-:R0:W-:Y:S04]  /*0a60*/  @P0 STG.E desc[UR10][R16.64], R19 ;  /* 0x0000001310000986 */ /* 0x0101e8000c10190a */
[----:B------:R-:W2:Y:S01]  /*0a70*/  @P0 LDG.E R21, desc[UR10][R20.64] ;  /* 0x0000000a14150981 */ /* 0x000ea2000c1e1900 */
[----:B------:R-:W-:Y:S02]  /*0a80*/  ISETP.NE.U32.AND P1, PT, R18, 0x1, PT ;  /* 0x000000011200780c */ /* 0x000fe40003f25070 */
[----:B------:R-:W-:Y:S02]  /*0a90*/  @P0 IADD3 R22, PT, PT, R22, R12, RZ ;  /* 0x0000000c16160210 */ /* 0x000fe40007ffe0ff */
[----:B------:R-:W-:-:S03]  /*0aa0*/  @P0 IADD3 R7, PT, PT, R7, 0x2, RZ ;  /* 0x0000000207070810 */ /* 0x000fc60007ffe0ff */
[----:B------:R-:W-:-:S04]  /*0ab0*/  @P0 IMAD R9, R22, R9, UR5 ;  /* 0x0000000516090e24 */ /* 0x000fc8000f8e0209 */
[----:B------:R-:W-:Y:S02]  /*0ac0*/  @P0 IMAD R9, R9, R8, UR4 ;  /* 0x0000000409090e24 */ /* 0x000fe4000f8e0208 */
[----:B------:R-:W-:Y:S01]  /*0ad0*/  @!P1 IMAD R13, R0, R13, R7 ;  /* 0x0000000d000d9224 */ /* 0x000fe200078e0207 */
[----:B0-----:R-:W0:Y:S01]  /*0ae0*/  @!P1 LDC.64 R16, c[0x0][0x390] ;  /* 0x0000e400ff109b82 */ /* 0x001e220000000a00 */
[----:B------:R-:W-:-:S04]  /*0af0*/  @P0 IMAD.WIDE.U32 R10, R9, 0x4, R10 ;  /* 0x00000004090a0825 */ /* 0x000fc800078e000a */
[----:B-1----:R-:W-:-:S03]  /*0b00*/  @!P1 IMAD.WIDE.U32 R14, R13, 0x4, R14 ;  /* 0x000000040d0e9825 */ /* 0x002fc600078e000e */
[----:B------:R-:W1:Y:S01]  /*0b10*/  LDC.64 R8, c[0x0][0x380] ;  /* 0x0000e000ff087b82 */ /* 0x000e620000000a00 */
[----:B--2---:R3:W-:Y:S04]  /*0b20*/  @P0 STG.E desc[UR10][R10.64], R21 ;  /* 0x000000150a000986 */ /* 0x0047e8000c10190a */
[----:B------:R-:W2:Y:S01]  /*0b30*/  @!P1 LDG.E R15, desc[UR10][R14.64] ;  /* 0x0000000a0e0f9981 */ /* 0x000ea2000c1e1900 */
[----:B------:R-:W-:-:S04]  /*0b40*/  @!P1 IMAD R0, R7, R12, R3 ;  /* 0x0000000c07009224 */ /* 0x000fc800078e0203 */
[----:B0-----:R-:W-:-:S04]  /*0b50*/  @!P1 IMAD R7, R0, R17, UR5 ;  /* 0x0000000500079e24 */ /* 0x001fc8000f8e0211 */
[----:B------:R-:W-:-:S04]  /*0b60*/  @!P1 IMAD R7, R7, R16, UR4 ;  /* 0x0000000407079e24 */ /* 0x000fc8000f8e0210 */
[----:B-1----:R-:W-:-:S05]  /*0b70*/  @!P1 IMAD.WIDE.U32 R8, R7, 0x4, R8 ;  /* 0x0000000407089825 */ /* 0x002fca00078e0008 */
[----:B--2---:R3:W-:Y:S02]  /*0b80*/  @!P1 STG.E desc[UR10][R8.64], R15 ;  /* 0x0000000f08009986 */ /* 0x0047e4000c10190a */
.L_x_2:
[----:B------:R-:W-:-:S04]  /*0b90*/  IADD3 R3, PT, PT, R3, 0x1, RZ ;  /* 0x0000000103037810 */ /* 0x000fc80007ffe0ff */
[----:B------:R-:W-:-:S13]  /*0ba0*/  ISETP.NE.AND P0, PT, R3, R12, PT ;  /* 0x0000000c0300720c */ /* 0x000fda0003f05270 */
[----:B------:R-:W-:Y:S05]  /*0bb0*/  @P0 BRA `(.L_x_4) ;  /* 0xfffffff4006c0947 */ /* 0x000fea000383ffff */
[----:B------:R-:W4:Y:S01]  /*0bc0*/  LDCU UR6, c[0x0][0x394] ;  /* 0x00007280ff0677ac */ /* 0x000f220008000800 */
[----:B------:R-:W-:-:S04]  /*0bd0*/  UIADD3 UR5, UPT, UPT, UR5, 0x1, URZ ;  /* 0x0000000105057890 */ /* 0x000fc8000fffe0ff */
[----:B----4-:R-:W-:-:S09]  /*0be0*/  UISETP.NE.AND UP0, UPT, UR5, UR6, UPT ;  /* 0x000000060500728c */ /* 0x010fd2000bf05270 */
[----:B------:R-:W-:Y:S05]  /*0bf0*/  BRA.U UP0, `(.L_x_5) ;  /* 0xfffffff500507547 */ /* 0x000fea000b83ffff */
[----:B------:R-:W4:Y:S01]  /*0c00*/  LDCU UR5, c[0x0][0x390] ;  /* 0x00007200ff0577ac */ /* 0x000f220008000800 */
[----:B------:R-:W-:-:S04]  /*0c10*/  UIADD3 UR4, UPT, UPT, UR4, 0x1, URZ ;  /* 0x0000000104047890 */ /* 0x000fc8000fffe0ff */
[----:B----4-:R-:W-:-:S09]  /*0c20*/  UISETP.NE.AND UP0, UPT, UR4, UR5, UPT ;  /* 0x000000050400728c */ /* 0x010fd2000bf05270 */
[----:B------:R-:W-:Y:S05]  /*0c30*/  BRA.U UP0, `(.L_x_6) ;  /* 0xfffffff5003c7547 */ /* 0x000fea000b83ffff */
[----:B0-----:R-:W-:Y:S05]  /*0c40*/  EXIT ;  /* 0x000000000000794d */ /* 0x001fea0003800000 */
.L_x_7:
[----:B------:R-:W-:-:S00]  /*0c50*/  BRA `(.L_x_7) ;  /* 0xfffffffc00fc7947 */ /* 0x000fc0000383ffff */
[----:B------:R-:W-:-:S00]  /*0c60*/  NOP ;  /* 0x0000000000007918 */ /* 0x000fc00000000000 */
        /* <DEDUP_REMOVED lines=9> */
.L_x_8:


//--------------------- .nv.shared.reserved.0     --------------------------
	.section	.nv.shared.reserved.0,"aw",@nobits
	.weak		__nv_reservedSMEM_offset_0_alias
	.size		__nv_reservedSMEM_offset_0_alias, 0, 64
	.other		__nv_reservedSMEM_offset_0_alias,@"STO_CUDA_RESERVED_SHARED STV_DEFAULT"
__nv_reservedSMEM_offset_0_alias:
	.zero		0
	.zero		64


//--------------------- .nv.constant0._Z13transpose_tomPfS_jjjj --------------------------
	.section	.nv.constant0._Z13transpose_tomPfS_jjjj,"a",@progbits
	.sectionflags	@""
	.align	4
.nv.constant0._Z13transpose_tomPfS_jjjj:
	.zero		928


//--------------------- SYMBOLS --------------------------

	.type		.nv.reservedSmem.offset0,@object
	.size		.nv.reservedSmem.offset0,0x4
